//
// Generated by NVIDIA NVVM Compiler
//
// Compiler Build ID: CL-36424714
// Cuda compilation tools, release 13.0, V13.0.88
// Based on NVVM 20.0.0
//

.version 9.0
.target sm_100
.address_size 64

	// .globl	_Z25unique_gid_calc_thread_3dPi
.extern .func  (.param .b32 func_retval0) vprintf
(
	.param .b64 vprintf_param_0,
	.param .b64 vprintf_param_1
)
;
.global .align 1 .b8 $str[22] = {103, 105, 100, 58, 37, 100, 32, 97, 110, 100, 32, 118, 97, 108, 117, 101, 58, 32, 37, 100, 10};

.visible .entry _Z25unique_gid_calc_thread_3dPi(
	.param .u64 .ptr .align 1 _Z25unique_gid_calc_thread_3dPi_param_0
)
{
	.local .align 8 .b8 	__local_depot0[8];
	.reg .b64 	%SP;
	.reg .b64 	%SPL;
	.reg .b32 	%r<22>;
	.reg .b64 	%rd<9>;

	mov.u64 	%SPL, __local_depot0;
	cvta.local.u64 	%SP, %SPL;
	ld.param.u64 	%rd1, [_Z25unique_gid_calc_thread_3dPi_param_0];
	cvta.to.global.u64 	%rd2, %rd1;
	add.u64 	%rd3, %SP, 0;
	add.u64 	%rd4, %SPL, 0;
	mov.u32 	%r1, %tid.x;
	mov.u32 	%r2, %ntid.x;
	mov.u32 	%r3, %tid.y;
	mov.u32 	%r4, %ntid.y;
	mul.lo.s32 	%r5, %r2, %r4;
	mov.u32 	%r6, %tid.z;
	mov.u32 	%r7, %ntid.z;
	mul.lo.s32 	%r8, %r5, %r7;
	mov.u32 	%r9, %ctaid.x;
	mov.u32 	%r10, %nctaid.x;
	mov.u32 	%r11, %ctaid.y;
	mov.u32 	%r12, %nctaid.y;
	mov.u32 	%r13, %ctaid.z;
	mad.lo.s32 	%r14, %r13, %r12, %r11;
	mad.lo.s32 	%r15, %r14, %r10, %r9;
	mad.lo.s32 	%r16, %r2, %r3, %r1;
	mad.lo.s32 	%r17, %r5, %r6, %r16;
	mad.lo.s32 	%r18, %r8, %r15, %r17;
	mul.wide.s32 	%rd5, %r18, 4;
	add.s64 	%rd6, %rd2, %rd5;
	ld.global.u32 	%r19, [%rd6];
	st.local.v2.u32 	[%rd4], {%r18, %r19};
	mov.u64 	%rd7, $str;
	cvta.global.u64 	%rd8, %rd7;
	{ // callseq 0, 0
	.param .b64 param0;
	st.param.b64 	[param0], %rd8;
	.param .b64 param1;
	st.param.b64 	[param1], %rd3;
	.param .b32 retval0;
	call.uni (retval0), 
	vprintf, 
	(
	param0, 
	param1
	);
	ld.param.b32 	%r20, [retval0];
	} // callseq 0
	ret;

}


// ===== COMPILED SASS (sm_100) =====

	.target	sm_100

	.elftype	@"ET_EXEC"


//--------------------- .note.nv.tkinfo           --------------------------
	.section	.note.nv.tkinfo,"",@"SHT_NOTE"
	.sectionflags	@"SHF_NOTE_NV_TKINFO"
	.tkinfo
        /*0018*/ 	.word	0x00000002
        /*0030*/ 	.string	""
        /*0030*/ 	.string	"ptxas"
        /*0030*/ 	.string	"Cuda compilation tools, release 13.0, V13.0.88"
        /*0030*/ 	.string	"Build cuda_13.0.r13.0/compiler.36424714_0"
        /*0030*/ 	.string	"-arch sm_100 -m 64 "



//--------------------- .note.nv.cuinfo           --------------------------
	.section	.note.nv.cuinfo,"",@"SHT_NOTE"
	.sectionflags	@"SHF_NOTE_NV_CUINFO"
        /*0018*/ 	.short	0x0002
        /*001a*/ 	.short	0x0064
        /*001c*/ 	.short	0x0082
	.zero		2


//--------------------- .nv.info                  --------------------------
	.section	.nv.info,"",@"SHT_CUDA_INFO"
	.align	4


	//----- nvinfo : EIATTR_REGCOUNT
	.align		4
        /*0000*/ 	.byte	0x04, 0x2f
        /*0002*/ 	.short	(.L_2 - .L_1)
	.align		4
.L_1:
        /*0004*/ 	.word	index@(_Z25unique_gid_calc_thread_3dPi)
        /*0008*/ 	.word	0x00000018


	//----- nvinfo : EIATTR_FRAME_SIZE
	.align		4
.L_2:
        /*000c*/ 	.byte	0x04, 0x11
        /*000e*/ 	.short	(.L_4 - .L_3)
	.align		4
.L_3:
        /*0010*/ 	.word	index@(_Z25unique_gid_calc_thread_3dPi)
        /*0014*/ 	.word	0x00000008


	//----- nvinfo : EIATTR_MIN_STACK_SIZE
	.align		4
.L_4:
        /*0018*/ 	.byte	0x04, 0x12
        /*001a*/ 	.short	(.L_6 - .L_5)
	.align		4
.L_5:
        /*001c*/ 	.word	index@(_Z25unique_gid_calc_thread_3dPi)
        /*0020*/ 	.word	0x00000008
.L_6:


//--------------------- .nv.compat                --------------------------
	.section	.nv.compat,"",@"SHT_CUDA_COMPAT_INFO"
	.align	4
        /*0000*/ 	.byte	0x02, 0x09, 0x00, 0x00, 0x02, 0x02, 0x01, 0x00, 0x02, 0x05, 0x05, 0x00, 0x03, 0x07, 0x01, 0x01
        /*0010*/ 	.byte	0x02, 0x03, 0x00, 0x00, 0x02, 0x06, 0x01, 0x00, 0x04, 0x0b, 0x08, 0x00, 0x09, 0x00, 0x00, 0x00
        /*0020*/ 	.byte	0x00, 0x00, 0x00, 0x00


//--------------------- .nv.info._Z25unique_gid_calc_thread_3dPi --------------------------
	.section	.nv.info._Z25unique_gid_calc_thread_3dPi,"",@"SHT_CUDA_INFO"
	.sectionflags	@""
	.align	4


	//----- nvinfo : EIATTR_CUDA_API_VERSION
	.align		4
        /*0000*/ 	.byte	0x04, 0x37
        /*0002*/ 	.short	(.L_8 - .L_7)
.L_7:
        /*0004*/ 	.word	0x00000082


	//----- nvinfo : EIATTR_KPARAM_INFO
	.align		4
.L_8:
        /*0008*/ 	.byte	0x04, 0x17
        /*000a*/ 	.short	(.L_10 - .L_9)
.L_9:
        /*000c*/ 	.word	0x00000000
        /*0010*/ 	.short	0x0000
        /*0012*/ 	.short	0x0000
        /*0014*/ 	.byte	0x00, 0xf5, 0x21, 0x00


	//----- nvinfo : EIATTR_SPARSE_MMA_MASK
	.align		4
.L_10:
        /*0018*/ 	.byte	0x03, 0x50
        /*001a*/ 	.short	0x0000


	//----- nvinfo : EIATTR_MAXREG_COUNT
	.align		4
        /*001c*/ 	.byte	0x03, 0x1b
        /*001e*/ 	.short	0x00ff


	//----- nvinfo : EIATTR_EXTERNS
	.align		4
        /*0020*/ 	.byte	0x04, 0x0f
        /*0022*/ 	.short	(.L_12 - .L_11)


	//   ....[0]....
	.align		4
.L_11:
        /*0024*/ 	.word	index@(vprintf)


	//----- nvinfo : EIATTR_MERCURY_ISA_VERSION
	.align		4
.L_12:
        /*0028*/ 	.byte	0x03, 0x5f
        /*002a*/ 	.short	0x0101


	//----- nvinfo : EIATTR_VRC_CTA_INIT_COUNT
	.align		4
        /*002c*/ 	.byte	0x02, 0x4a
	.zero		1
	.zero		1


	//----- nvinfo : EIATTR_SYSCALL_OFFSETS
	.align		4
        /*0030*/ 	.byte	0x04, 0x46
        /*0032*/ 	.short	(.L_14 - .L_13)


	//   ....[0]....
.L_13:
        /*0034*/ 	.word	0x00000230


	//----- nvinfo : EIATTR_EXIT_INSTR_OFFSETS
	.align		4
.L_14:
        /*0038*/ 	.byte	0x04, 0x1c
        /*003a*/ 	.short	(.L_16 - .L_15)


	//   ....[0]....
.L_15:
        /*003c*/ 	.word	0x00000240


	//----- nvinfo : EIATTR_CBANK_PARAM_SIZE
	.align		4
.L_16:
        /*0040*/ 	.byte	0x03, 0x19
        /*0042*/ 	.short	0x0008


	//----- nvinfo : EIATTR_PARAM_CBANK
	.align		4
        /*0044*/ 	.byte	0x04, 0x0a
        /*0046*/ 	.short	(.L_18 - .L_17)
	.align		4
.L_17:
        /*0048*/ 	.word	index@(.nv.constant0._Z25unique_gid_calc_thread_3dPi)
        /*004c*/ 	.short	0x0380
        /*004e*/ 	.short	0x0008


	//----- nvinfo : EIATTR_SW_WAR
	.align		4
.L_18:
        /*0050*/ 	.byte	0x04, 0x36
        /*0052*/ 	.short	(.L_20 - .L_19)
.L_19:
        /*0054*/ 	.word	0x00000008
.L_20:


//--------------------- .nv.callgraph             --------------------------
	.section	.nv.callgraph,"",@"SHT_CUDA_CALLGRAPH"
	.align	4
	.sectionentsize	8
	.align		4
        /*0000*/ 	.word	0x00000000
	.align		4
        /*0004*/ 	.word	0xffffffff
	.align		4
        /*0008*/ 	.word	index@(_Z25unique_gid_calc_thread_3dPi)
	.align		4
        /*000c*/ 	.word	index@(vprintf)
	.align		4
        /*0010*/ 	.word	0x00000000
	.align		4
        /*0014*/ 	.word	0xfffffffe
	.align		4
        /*0018*/ 	.word	0x00000000
	.align		4
        /*001c*/ 	.word	0xfffffffd
	.align		4
        /*0020*/ 	.word	0x00000000
	.align		4
        /*0024*/ 	.word	0xfffffffc


//--------------------- .nv.constant4             --------------------------
	.section	.nv.constant4,"a",@progbits
	.align	8
	.align		8
.nv.constant4:
        /*0000*/ 	.dword	vprintf
	.align		8
        /*0008*/ 	.dword	$str


//--------------------- .text._Z25unique_gid_calc_thread_3dPi --------------------------
	.section	.text._Z25unique_gid_calc_thread_3dPi,"ax",@progbits
	.align	128
        .global         _Z25unique_gid_calc_thread_3dPi
        .type           _Z25unique_gid_calc_thread_3dPi,@function
        .size           _Z25unique_gid_calc_thread_3dPi,(.L_x_2 - _Z25unique_gid_calc_thread_3dPi)
        .other          _Z25unique_gid_calc_thread_3dPi,@"STO_CUDA_ENTRY STV_DEFAULT"
_Z25unique_gid_calc_thread_3dPi:
.text._Z25unique_gid_calc_thread_3dPi:
[----:B------:R-:W0:Y:S01]  /*0000*/  LDC R1, c[0x0][0x37c] ;  /* 0x0000df00ff017b82 */ /* 0x000e220000000800 */
[----:B------:R-:W1:Y:S01]  /*0010*/  S2R R2, SR_TID.X ;  /* 0x0000000000027919 */ /* 0x000e620000002100 */
[----:B------:R-:W2:Y:S06]  /*0020*/  LDCU UR8, c[0x0][0x2fc] ;  /* 0x00005f80ff0877ac */ /* 0x000eac0008000800 */
[----:B------:R-:W3:Y:S01]  /*0030*/  S2UR UR9, SR_CTAID.X ;  /* 0x00000000000979c3 */ /* 0x000ee20000002500 */
[----:B0-----:R-:W-:Y:S01]  /*0040*/  IADD3 R1, PT, PT, R1, -0x8, RZ ;  /* 0xfffffff801017810 */ /* 0x001fe20007ffe0ff */
[----:B------:R-:W1:Y:S01]  /*0050*/  S2R R3, SR_TID.Y ;  /* 0x0000000000037919 */ /* 0x000e620000002200 */
[----:B------:R-:W0:Y:S01]  /*0060*/  LDCU UR6, c[0x0][0x360] ;  /* 0x00006c00ff0677ac */ /* 0x000e220008000800 */
[----:B------:R-:W4:Y:S01]  /*0070*/  S2R R0, SR_CTAID.Y ;  /* 0x0000000000007919 */ /* 0x000f220000002600 */
[----:B------:R-:W0:Y:S03]  /*0080*/  LDCU UR4, c[0x0][0x364] ;  /* 0x00006c80ff0477ac */ /* 0x000e260008000800 */
[----:B------:R-:W5:Y:S01]  /*0090*/  LDC.64 R8, c[0x0][0x380] ;  /* 0x0000e000ff087b82 */ /* 0x000f620000000a00 */
[----:B------:R-:W4:Y:S01]  /*00a0*/  S2R R4, SR_CTAID.Z ;  /* 0x0000000000047919 */ /* 0x000f220000002700 */
[----:B------:R-:W2:Y:S01]  /*00b0*/  LDCU UR5, c[0x0][0x368] ;  /* 0x00006d00ff0577ac */ /* 0x000ea20008000800 */
[----:B------:R-:W3:Y:S05]  /*00c0*/  S2R R5, SR_TID.Z ;  /* 0x0000000000057919 */ /* 0x000eea0000002300 */
[----:B------:R-:W5:Y:S08]  /*00d0*/  LDC R7, c[0x0][0x370] ;  /* 0x0000dc00ff077b82 */ /* 0x000f700000000800 */
[----:B------:R-:W4:Y:S01]  /*00e0*/  LDC R11, c[0x0][0x374] ;  /* 0x0000dd00ff0b7b82 */ /* 0x000f220000000800 */
[----:B0-----:R-:W-:-:S04]  /*00f0*/  UIMAD UR4, UR6, UR4, URZ ;  /* 0x00000004060472a4 */ /* 0x001fc8000f8e02ff */
[----:B--2---:R-:W-:Y:S01]  /*0100*/  UIMAD UR5, UR4, UR5, URZ ;  /* 0x00000005040572a4 */ /* 0x004fe2000f8e02ff */
[----:B-1----:R-:W-:Y:S01]  /*0110*/  IMAD R2, R3, UR6, R2 ;  /* 0x0000000603027c24 */ /* 0x002fe2000f8e0202 */
[----:B------:R-:W0:Y:S03]  /*0120*/  LDCU.64 UR6, c[0x0][0x358] ;  /* 0x00006b00ff0677ac */ /* 0x000e260008000a00 */
[----:B---3--:R-:W-:Y:S02]  /*0130*/  IMAD R3, R5, UR4, R2 ;  /* 0x0000000405037c24 */ /* 0x008fe4000f8e0202 */
[----:B----4-:R-:W-:-:S04]  /*0140*/  IMAD R0, R11, R4, R0 ;  /* 0x000000040b007224 */ /* 0x010fc800078e0200 */
[----:B-----5:R-:W-:-:S04]  /*0150*/  IMAD R0, R0, R7, UR9 ;  /* 0x0000000900007e24 */ /* 0x020fc8000f8e0207 */
[----:B------:R-:W-:-:S04]  /*0160*/  IMAD R2, R0, UR5, R3 ;  /* 0x0000000500027c24 */ /* 0x000fc8000f8e0203 */
[----:B------:R-:W-:-:S05]  /*0170*/  IMAD.WIDE R8, R2, 0x4, R8 ;  /* 0x0000000402087825 */ /* 0x000fca00078e0208 */
[----:B0-----:R-:W2:Y:S01]  /*0180*/  LDG.E R3, desc[UR6][R8.64] ;  /* 0x0000000608037981 */ /* 0x001ea2000c1e1900 */
[----:B------:R-:W-:Y:S01]  /*0190*/  MOV R0, 0x0 ;  /* 0x0000000000007802 */ /* 0x000fe20000000f00 */
[----:B------:R-:W0:Y:S03]  /*01a0*/  LDCU UR4, c[0x0][0x2f8] ;  /* 0x00005f00ff0477ac */ /* 0x000e260008000800 */
[----:B------:R1:W3:Y:S01]  /*01b0*/  LDC.64 R10, c[0x4][R0] ;  /* 0x01000000000a7b82 */ /* 0x0002e20000000a00 */
[----:B------:R-:W4:Y:S01]  /*01c0*/  LDCU.64 UR6, c[0x4][0x8] ;  /* 0x01000100ff0677ac */ /* 0x000f220008000a00 */
[----:B0-----:R-:W-:Y:S02]  /*01d0*/  IADD3 R6, P0, PT, R1, UR4, RZ ;  /* 0x0000000401067c10 */ /* 0x001fe4000ff1e0ff */
[----:B----4-:R-:W-:Y:S02]  /*01e0*/  MOV R4, UR6 ;  /* 0x0000000600047c02 */ /* 0x010fe40008000f00 */
[----:B------:R-:W-:-:S02]  /*01f0*/  MOV R5, UR7 ;  /* 0x0000000700057c02 */ /* 0x000fc40008000f00 */
[----:B------:R-:W-:Y:S01]  /*0200*/  IADD3.X R7, PT, PT, RZ, UR8, RZ, P0, !PT ;  /* 0x00000008ff077c10 */ /* 0x000fe200087fe4ff */
[----:B--23--:R1:W-:Y:S06]  /*0210*/  STL.64 [R1], R2 ;  /* 0x0000000201007387 */ /* 0x00c3ec0000100a00 */
[----:B------:R-:W-:-:S07]  /*0220*/  LEPC R20, `(.L_x_0) ;  /* 0x000000001014794e */ /* 0x000fce0000000000 */
[----:B-1----:R-:W-:Y:S05]  /*0230*/  CALL.ABS.NOINC R10 ;  /* 0x000000000a007343 */ /* 0x002fea0003c00000 */
.L_x_0:
[----:B------:R-:W-:Y:S05]  /*0240*/  EXIT ;  /* 0x000000000000794d */ /* 0x000fea0003800000 */
.L_x_1:
[----:B------:R-:W-:-:S00]  /*0250*/  BRA `(.L_x_1) ;  /* 0xfffffffc00fc7947 */ /* 0x000fc0000383ffff */
[----:B------:R-:W-:-:S00]  /*0260*/  NOP ;  /* 0x0000000000007918 */ /* 0x000fc00000000000 */
        /* <DEDUP_REMOVED lines=9> */
.L_x_2:


//--------------------- .nv.global.init           --------------------------
	.section	.nv.global.init,"aw",@progbits
.nv.global.init:
	.type		$str,@object
	.size		$str,(.L_0 - $str)
$str:
        /*0000*/ 	.byte	0x67, 0x69, 0x64, 0x3a, 0x25, 0x64, 0x20, 0x61, 0x6e, 0x64, 0x20, 0x76, 0x61, 0x6c, 0x75, 0x65
        /*0010*/ 	.byte	0x3a, 0x20, 0x25, 0x64, 0x0a, 0x00
.L_0:


//--------------------- .nv.shared.reserved.0     --------------------------
	.section	.nv.shared.reserved.0,"aw",@nobits
	.weak		__nv_reservedSMEM_offset_0_alias
	.size		__nv_reservedSMEM_offset_0_alias, 0, 64
	.other		__nv_reservedSMEM_offset_0_alias,@"STO_CUDA_RESERVED_SHARED STV_DEFAULT"
__nv_reservedSMEM_offset_0_alias:
	.zero		0
	.zero		64


//--------------------- .nv.constant0._Z25unique_gid_calc_thread_3dPi --------------------------
	.section	.nv.constant0._Z25unique_gid_calc_thread_3dPi,"a",@progbits
	.sectionflags	@""
	.align	4
.nv.constant0._Z25unique_gid_calc_thread_3dPi:
	.zero		904


//--------------------- SYMBOLS --------------------------

	.type		.nv.reservedSmem.offset0,@object
	.size		.nv.reservedSmem.offset0,0x4
	.type		vprintf,@function
